//
// Generated by NVIDIA NVVM Compiler
//
// Compiler Build ID: CL-36424714
// Cuda compilation tools, release 13.0, V13.0.88
// Based on NVVM 20.0.0
//

.version 9.0
.target sm_100
.address_size 64

	// .globl	softmax_strided_float

.visible .entry softmax_strided_float(
	.param .u32 softmax_strided_float_param_0,
	.param .u32 softmax_strided_float_param_1,
	.param .u64 .ptr .align 1 softmax_strided_float_param_2,
	.param .u32 softmax_strided_float_param_3,
	.param .f32 softmax_strided_float_param_4,
	.param .f32 softmax_strided_float_param_5,
	.param .u64 .ptr .align 1 softmax_strided_float_param_6
)
{
	.reg .pred 	%p<5>;
	.reg .b32 	%r<16>;
	.reg .b32 	%f<18>;
	.reg .b64 	%rd<8>;

	ld.param.u32 	%r6, [softmax_strided_float_param_0];
	ld.param.u32 	%r7, [softmax_strided_float_param_1];
	ld.param.u64 	%rd3, [softmax_strided_float_param_2];
	ld.param.u32 	%r8, [softmax_strided_float_param_3];
	ld.param.f32 	%f1, [softmax_strided_float_param_4];
	ld.param.f32 	%f2, [softmax_strided_float_param_5];
	ld.param.u64 	%rd4, [softmax_strided_float_param_6];
	mov.u32 	%r9, %ctaid.x;
	mov.u32 	%r1, %ntid.x;
	mov.u32 	%r10, %tid.x;
	mad.lo.s32 	%r15, %r9, %r1, %r10;
	setp.ge.s32 	%p1, %r15, %r6;
	@%p1 bra 	$L__BB0_6;
	mov.u32 	%r11, %nctaid.x;
	mul.lo.s32 	%r3, %r1, %r11;
	cvta.to.global.u64 	%rd1, %rd3;
	cvta.to.global.u64 	%rd2, %rd4;
$L__BB0_2:
	setp.lt.s32 	%p2, %r15, %r7;
	@%p2 bra 	$L__BB0_5;
	rem.s32 	%r12, %r15, %r8;
	setp.ne.s32 	%p3, %r12, 0;
	@%p3 bra 	$L__BB0_5;
	mul.wide.s32 	%rd5, %r15, 4;
	add.s64 	%rd6, %rd1, %rd5;
	ld.global.f32 	%f3, [%rd6];
	sub.f32 	%f4, %f3, %f1;
	fma.rn.f32 	%f5, %f4, 0f3BBB989D, 0f3F000000;
	cvt.sat.f32.f32 	%f6, %f5;
	mov.f32 	%f7, 0f4B400001;
	mov.f32 	%f8, 0f437C0000;
	fma.rm.f32 	%f9, %f6, %f8, %f7;
	add.f32 	%f10, %f9, 0fCB40007F;
	neg.f32 	%f11, %f10;
	fma.rn.f32 	%f12, %f4, 0f3FB8AA3B, %f11;
	fma.rn.f32 	%f13, %f4, 0f32A57060, %f12;
	mov.b32 	%r13, %f9;
	shl.b32 	%r14, %r13, 23;
	mov.b32 	%f14, %r14;
	ex2.approx.ftz.f32 	%f15, %f13;
	mul.f32 	%f16, %f15, %f14;
	div.rn.f32 	%f17, %f16, %f2;
	add.s64 	%rd7, %rd2, %rd5;
	st.global.f32 	[%rd7], %f17;
$L__BB0_5:
	add.s32 	%r15, %r15, %r3;
	setp.lt.s32 	%p4, %r15, %r6;
	@%p4 bra 	$L__BB0_2;
$L__BB0_6:
	ret;

}


// ===== COMPILED SASS (sm_100) =====

	.target	sm_100

	.elftype	@"ET_EXEC"


//--------------------- .note.nv.tkinfo           --------------------------
	.section	.note.nv.tkinfo,"",@"SHT_NOTE"
	.sectionflags	@"SHF_NOTE_NV_TKINFO"
	.tkinfo
        /*0018*/ 	.word	0x00000002
        /*0030*/ 	.string	""
        /*0030*/ 	.string	"ptxas"
        /*0030*/ 	.string	"Cuda compilation tools, release 13.0, V13.0.88"
        /*0030*/ 	.string	"Build cuda_13.0.r13.0/compiler.36424714_0"
        /*0030*/ 	.string	"-arch sm_100 -m 64 "



//--------------------- .note.nv.cuinfo           --------------------------
	.section	.note.nv.cuinfo,"",@"SHT_NOTE"
	.sectionflags	@"SHF_NOTE_NV_CUINFO"
        /*0018*/ 	.short	0x0002
        /*001a*/ 	.short	0x0064
        /*001c*/ 	.short	0x0082
	.zero		2


//--------------------- .nv.info                  --------------------------
	.section	.nv.info,"",@"SHT_CUDA_INFO"
	.align	4


	//----- nvinfo : EIATTR_REGCOUNT
	.align		4
        /*0000*/ 	.byte	0x04, 0x2f
        /*0002*/ 	.short	(.L_1 - .L_0)
	.align		4
.L_0:
        /*0004*/ 	.word	index@(softmax_strided_float)
        /*0008*/ 	.word	0x00000017


	//----- nvinfo : EIATTR_FRAME_SIZE
	.align		4
.L_1:
        /*000c*/ 	.byte	0x04, 0x11
        /*000e*/ 	.short	(.L_3 - .L_2)
	.align		4
.L_2:
        /*0010*/ 	.word	index@($__internal_0_$__cuda_sm3x_div_rn_noftz_f32_slowpath)
        /*0014*/ 	.word	0x00000000


	//----- nvinfo : EIATTR_FRAME_SIZE
	.align		4
.L_3:
        /*0018*/ 	.byte	0x04, 0x11
        /*001a*/ 	.short	(.L_5 - .L_4)
	.align		4
.L_4:
        /*001c*/ 	.word	index@(softmax_strided_float)
        /*0020*/ 	.word	0x00000000


	//----- nvinfo : EIATTR_MIN_STACK_SIZE
	.align		4
.L_5:
        /*0024*/ 	.byte	0x04, 0x12
        /*0026*/ 	.short	(.L_7 - .L_6)
	.align		4
.L_6:
        /*0028*/ 	.word	index@(softmax_strided_float)
        /*002c*/ 	.word	0x00000000
.L_7:


//--------------------- .nv.compat                --------------------------
	.section	.nv.compat,"",@"SHT_CUDA_COMPAT_INFO"
	.align	4
        /*0000*/ 	.byte	0x02, 0x09, 0x00, 0x00, 0x02, 0x02, 0x01, 0x00, 0x02, 0x05, 0x05, 0x00, 0x03, 0x07, 0x01, 0x01
        /*0010*/ 	.byte	0x02, 0x03, 0x00, 0x00, 0x02, 0x06, 0x01, 0x00, 0x04, 0x0b, 0x08, 0x00, 0x01, 0x00, 0x00, 0x00
        /*0020*/ 	.byte	0x00, 0x00, 0x00, 0x00


//--------------------- .nv.info.softmax_strided_float --------------------------
	.section	.nv.info.softmax_strided_float,"",@"SHT_CUDA_INFO"
	.sectionflags	@""
	.align	4


	//----- nvinfo : EIATTR_CUDA_API_VERSION
	.align		4
        /*0000*/ 	.byte	0x04, 0x37
        /*0002*/ 	.short	(.L_9 - .L_8)
.L_8:
        /*0004*/ 	.word	0x00000082


	//----- nvinfo : EIATTR_KPARAM_INFO
	.align		4
.L_9:
        /*0008*/ 	.byte	0x04, 0x17
        /*000a*/ 	.short	(.L_11 - .L_10)
.L_10:
        /*000c*/ 	.word	0x00000000
        /*0010*/ 	.short	0x0006
        /*0012*/ 	.short	0x0020
        /*0014*/ 	.byte	0x00, 0xf5, 0x21, 0x00


	//----- nvinfo : EIATTR_KPARAM_INFO
	.align		4
.L_11:
        /*0018*/ 	.byte	0x04, 0x17
        /*001a*/ 	.short	(.L_13 - .L_12)
.L_12:
        /*001c*/ 	.word	0x00000000
        /*0020*/ 	.short	0x0005
        /*0022*/ 	.short	0x0018
        /*0024*/ 	.byte	0x00, 0xf0, 0x11, 0x00


	//----- nvinfo : EIATTR_KPARAM_INFO
	.align		4
.L_13:
        /*0028*/ 	.byte	0x04, 0x17
        /*002a*/ 	.short	(.L_15 - .L_14)
.L_14:
        /*002c*/ 	.word	0x00000000
        /*0030*/ 	.short	0x0004
        /*0032*/ 	.short	0x0014
        /*0034*/ 	.byte	0x00, 0xf0, 0x11, 0x00


	//----- nvinfo : EIATTR_KPARAM_INFO
	.align		4
.L_15:
        /*0038*/ 	.byte	0x04, 0x17
        /*003a*/ 	.short	(.L_17 - .L_16)
.L_16:
        /*003c*/ 	.word	0x00000000
        /*0040*/ 	.short	0x0003
        /*0042*/ 	.short	0x0010
        /*0044*/ 	.byte	0x00, 0xf0, 0x11, 0x00


	//----- nvinfo : EIATTR_KPARAM_INFO
	.align		4
.L_17:
        /*0048*/ 	.byte	0x04, 0x17
        /*004a*/ 	.short	(.L_19 - .L_18)
.L_18:
        /*004c*/ 	.word	0x00000000
        /*0050*/ 	.short	0x0002
        /*0052*/ 	.short	0x0008
        /*0054*/ 	.byte	0x00, 0xf5, 0x21, 0x00


	//----- nvinfo : EIATTR_KPARAM_INFO
	.align		4
.L_19:
        /*0058*/ 	.byte	0x04, 0x17
        /*005a*/ 	.short	(.L_21 - .L_20)
.L_20:
        /*005c*/ 	.word	0x00000000
        /*0060*/ 	.short	0x0001
        /*0062*/ 	.short	0x0004
        /*0064*/ 	.byte	0x00, 0xf0, 0x11, 0x00


	//----- nvinfo : EIATTR_KPARAM_INFO
	.align		4
.L_21:
        /*0068*/ 	.byte	0x04, 0x17
        /*006a*/ 	.short	(.L_23 - .L_22)
.L_22:
        /*006c*/ 	.word	0x00000000
        /*0070*/ 	.short	0x0000
        /*0072*/ 	.short	0x0000
        /*0074*/ 	.byte	0x00, 0xf0, 0x11, 0x00


	//----- nvinfo : EIATTR_SPARSE_MMA_MASK
	.align		4
.L_23:
        /*0078*/ 	.byte	0x03, 0x50
        /*007a*/ 	.short	0x0000


	//----- nvinfo : EIATTR_MAXREG_COUNT
	.align		4
        /*007c*/ 	.byte	0x03, 0x1b
        /*007e*/ 	.short	0x00ff


	//----- nvinfo : EIATTR_MERCURY_ISA_VERSION
	.align		4
        /*0080*/ 	.byte	0x03, 0x5f
        /*0082*/ 	.short	0x0101


	//----- nvinfo : EIATTR_VRC_CTA_INIT_COUNT
	.align		4
        /*0084*/ 	.byte	0x02, 0x4a
	.zero		1
	.zero		1


	//----- nvinfo : EIATTR_EXIT_INSTR_OFFSETS
	.align		4
        /*0088*/ 	.byte	0x04, 0x1c
        /*008a*/ 	.short	(.L_25 - .L_24)


	//   ....[0]....
.L_24:
        /*008c*/ 	.word	0x00000070


	//   ....[1]....
        /*0090*/ 	.word	0x000004c0


	//----- nvinfo : EIATTR_CRS_STACK_SIZE
	.align		4
.L_25:
        /*0094*/ 	.byte	0x04, 0x1e
        /*0096*/ 	.short	(.L_27 - .L_26)
.L_26:
        /*0098*/ 	.word	0x00000000


	//----- nvinfo : EIATTR_CBANK_PARAM_SIZE
	.align		4
.L_27:
        /*009c*/ 	.byte	0x03, 0x19
        /*009e*/ 	.short	0x0028


	//----- nvinfo : EIATTR_PARAM_CBANK
	.align		4
        /*00a0*/ 	.byte	0x04, 0x0a
        /*00a2*/ 	.short	(.L_29 - .L_28)
	.align		4
.L_28:
        /*00a4*/ 	.word	index@(.nv.constant0.softmax_strided_float)
        /*00a8*/ 	.short	0x0380
        /*00aa*/ 	.short	0x0028


	//----- nvinfo : EIATTR_SW_WAR
	.align		4
.L_29:
        /*00ac*/ 	.byte	0x04, 0x36
        /*00ae*/ 	.short	(.L_31 - .L_30)
.L_30:
        /*00b0*/ 	.word	0x00000008
.L_31:


//--------------------- .nv.callgraph             --------------------------
	.section	.nv.callgraph,"",@"SHT_CUDA_CALLGRAPH"
	.align	4
	.sectionentsize	8
	.align		4
        /*0000*/ 	.word	0x00000000
	.align		4
        /*0004*/ 	.word	0xffffffff
	.align		4
        /*0008*/ 	.word	0x00000000
	.align		4
        /*000c*/ 	.word	0xfffffffe
	.align		4
        /*0010*/ 	.word	0x00000000
	.align		4
        /*0014*/ 	.word	0xfffffffd
	.align		4
        /*0018*/ 	.word	0x00000000
	.align		4
        /*001c*/ 	.word	0xfffffffc


//--------------------- .text.softmax_strided_float --------------------------
	.section	.text.softmax_strided_float,"ax",@progbits
	.align	128
        .global         softmax_strided_float
        .type           softmax_strided_float,@function
        .size           softmax_strided_float,(.L_x_17 - softmax_strided_float)
        .other          softmax_strided_float,@"STO_CUDA_ENTRY STV_DEFAULT"
softmax_strided_float:
.text.softmax_strided_float:
[----:B------:R-:W-:Y:S01]  /*0000*/  LDC R1, c[0x0][0x37c] ;  /* 0x0000df00ff017b82 */ /* 0x000fe20000000800 */
[----:B------:R-:W0:Y:S07]  /*0010*/  S2R R11, SR_TID.X ;  /* 0x00000000000b7919 */ /* 0x000e2e0000002100 */
[----:B------:R-:W0:Y:S01]  /*0020*/  S2UR UR4, SR_CTAID.X ;  /* 0x00000000000479c3 */ /* 0x000e220000002500 */
[----:B------:R-:W1:Y:S07]  /*0030*/  LDCU UR5, c[0x0][0x380] ;  /* 0x00007000ff0577ac */ /* 0x000e6e0008000800 */
[----:B------:R-:W0:Y:S02]  /*0040*/  LDC R2, c[0x0][0x360] ;  /* 0x0000d800ff027b82 */ /* 0x000e240000000800 */
[----:B0-----:R-:W-:-:S05]  /*0050*/  IMAD R11, R2, UR4, R11 ;  /* 0x00000004020b7c24 */ /* 0x001fca000f8e020b */
[----:B-1----:R-:W-:-:S13]  /*0060*/  ISETP.GE.AND P0, PT, R11, UR5, PT ;  /* 0x000000050b007c0c */ /* 0x002fda000bf06270 */
[----:B------:R-:W-:Y:S05]  /*0070*/  @P0 EXIT ;  /* 0x000000000000094d */ /* 0x000fea0003800000 */
[----:B------:R-:W0:Y:S01]  /*0080*/  LDC R9, c[0x0][0x398] ;  /* 0x0000e600ff097b82 */ /* 0x000e220000000800 */
[----:B------:R-:W1:Y:S01]  /*0090*/  LDCU UR4, c[0x0][0x370] ;  /* 0x00006e00ff0477ac */ /* 0x000e620008000800 */
[----:B------:R-:W2:Y:S06]  /*00a0*/  LDCU.64 UR6, c[0x0][0x358] ;  /* 0x00006b00ff0677ac */ /* 0x000eac0008000a00 */
[----:B------:R-:W3:Y:S01]  /*00b0*/  LDC R14, c[0x0][0x390] ;  /* 0x0000e400ff0e7b82 */ /* 0x000ee20000000800 */
[----:B------:R-:W4:Y:S01]  /*00c0*/  LDCU UR9, c[0x0][0x380] ;  /* 0x00007000ff0977ac */ /* 0x000f220008000800 */
[----:B------:R-:W0:Y:S06]  /*00d0*/  LDCU UR5, c[0x0][0x384] ;  /* 0x00007080ff0577ac */ /* 0x000e2c0008000800 */
[----:B------:R-:W0:Y:S01]  /*00e0*/  LDC.64 R4, c[0x0][0x388] ;  /* 0x0000e200ff047b82 */ /* 0x000e220000000a00 */
[----:B------:R-:W0:Y:S01]  /*00f0*/  LDCU UR8, c[0x0][0x394] ;  /* 0x00007280ff0877ac */ /* 0x000e220008000800 */
[----:B-1----:R-:W-:-:S06]  /*0100*/  IMAD R2, R2, UR4, RZ ;  /* 0x0000000402027c24 */ /* 0x002fcc000f8e02ff */
[----:B--2---:R-:W1:Y:S02]  /*0110*/  LDC.64 R6, c[0x0][0x3a0] ;  /* 0x0000e800ff067b82 */ /* 0x004e640000000a00 */
.L_x_4:
[----:B0-----:R-:W-:Y:S01]  /*0120*/  ISETP.GE.AND P0, PT, R11, UR5, PT ;  /* 0x000000050b007c0c */ /* 0x001fe2000bf06270 */
[----:B------:R-:W-:-:S12]  /*0130*/  BSSY.RECONVERGENT B0, `(.L_x_0) ;  /* 0x0000035000007945 */ /* 0x000fd80003800200 */
[----:B------:R-:W-:Y:S05]  /*0140*/  @!P0 BRA `(.L_x_1) ;  /* 0x0000000000cc8947 */ /* 0x000fea0003800000 */
[----:B---3--:R-:W-:Y:S02]  /*0150*/  IABS R3, R14 ;  /* 0x0000000e00037213 */ /* 0x008fe40000000000 */
[----:B------:R-:W-:Y:S02]  /*0160*/  ISETP.GE.AND P2, PT, R11, RZ, PT ;  /* 0x000000ff0b00720c */ /* 0x000fe40003f46270 */
[----:B------:R-:W0:Y:S08]  /*0170*/  I2F.RP R0, R3 ;  /* 0x0000000300007306 */ /* 0x000e300000209400 */
[----:B0-----:R-:W0:Y:S02]  /*0180*/  MUFU.RCP R0, R0 ;  /* 0x0000000000007308 */ /* 0x001e240000001000 */
[----:B0-----:R-:W-:-:S06]  /*0190*/  VIADD R12, R0, 0xffffffe ;  /* 0x0ffffffe000c7836 */ /* 0x001fcc0000000000 */
[----:B------:R0:W2:Y:S02]  /*01a0*/  F2I.FTZ.U32.TRUNC.NTZ R13, R12 ;  /* 0x0000000c000d7305 */ /* 0x0000a4000021f000 */
[----:B0-----:R-:W-:Y:S02]  /*01b0*/  IMAD.MOV.U32 R12, RZ, RZ, RZ ;  /* 0x000000ffff0c7224 */ /* 0x001fe400078e00ff */
[----:B--2---:R-:W-:-:S04]  /*01c0*/  IMAD.MOV R8, RZ, RZ, -R13 ;  /* 0x000000ffff087224 */ /* 0x004fc800078e0a0d */
[----:B------:R-:W-:Y:S01]  /*01d0*/  IMAD R15, R8, R3, RZ ;  /* 0x00000003080f7224 */ /* 0x000fe200078e02ff */
[----:B------:R-:W-:-:S03]  /*01e0*/  IABS R8, R11 ;  /* 0x0000000b00087213 */ /* 0x000fc60000000000 */
[----:B------:R-:W-:-:S06]  /*01f0*/  IMAD.HI.U32 R13, R13, R15, R12 ;  /* 0x0000000f0d0d7227 */ /* 0x000fcc00078e000c */
[----:B------:R-:W-:-:S04]  /*0200*/  IMAD.HI.U32 R13, R13, R8, RZ ;  /* 0x000000080d0d7227 */ /* 0x000fc800078e00ff */
[----:B------:R-:W-:-:S04]  /*0210*/  IMAD.MOV R13, RZ, RZ, -R13 ;  /* 0x000000ffff0d7224 */ /* 0x000fc800078e0a0d */
[----:B------:R-:W-:-:S05]  /*0220*/  IMAD R0, R3, R13, R8 ;  /* 0x0000000d03007224 */ /* 0x000fca00078e0208 */
[----:B------:R-:W-:-:S13]  /*0230*/  ISETP.GT.U32.AND P0, PT, R3, R0, PT ;  /* 0x000000000300720c */ /* 0x000fda0003f04070 */
[----:B------:R-:W-:Y:S01]  /*0240*/  @!P0 IMAD.IADD R0, R0, 0x1, -R3 ;  /* 0x0000000100008824 */ /* 0x000fe200078e0a03 */
[----:B------:R-:W-:-:S04]  /*0250*/  ISETP.NE.AND P0, PT, R14, RZ, PT ;  /* 0x000000ff0e00720c */ /* 0x000fc80003f05270 */
[----:B------:R-:W-:-:S13]  /*0260*/  ISETP.GT.U32.AND P1, PT, R3, R0, PT ;  /* 0x000000000300720c */ /* 0x000fda0003f24070 */
[----:B------:R-:W-:-:S04]  /*0270*/  @!P1 IMAD.IADD R0, R0, 0x1, -R3 ;  /* 0x0000000100009824 */ /* 0x000fc800078e0a03 */
[----:B------:R-:W-:Y:S01]  /*0280*/  @!P2 IMAD.MOV R0, RZ, RZ, -R0 ;  /* 0x000000ffff00a224 */ /* 0x000fe200078e0a00 */
[----:B------:R-:W-:-:S04]  /*0290*/  @!P0 LOP3.LUT R0, RZ, R14, RZ, 0x33, !PT ;  /* 0x0000000eff008212 */ /* 0x000fc800078e33ff */
[----:B------:R-:W-:-:S13]  /*02a0*/  ISETP.NE.AND P0, PT, R0, RZ, PT ;  /* 0x000000ff0000720c */ /* 0x000fda0003f05270 */
[----:B------:R-:W-:Y:S05]  /*02b0*/  @P0 BRA `(.L_x_1) ;  /* 0x0000000000700947 */ /* 0x000fea0003800000 */
[----:B------:R-:W-:-:S06]  /*02c0*/  IMAD.WIDE R12, R11, 0x4, R4 ;  /* 0x000000040b0c7825 */ /* 0x000fcc00078e0204 */
[----:B------:R-:W2:Y:S01]  /*02d0*/  LDG.E R12, desc[UR6][R12.64] ;  /* 0x000000060c0c7981 */ /* 0x000ea2000c1e1900 */
[----:B------:R-:W-:Y:S02]  /*02e0*/  HFMA2 R3, -RZ, RZ, 0.96630859375, -0.0022525787353515625 ;  /* 0x3bbb989dff037431 */ /* 0x000fe400000001ff */
[----:B------:R-:W-:Y:S01]  /*02f0*/  IMAD.MOV.U32 R8, RZ, RZ, 0x437c0000 ;  /* 0x437c0000ff087424 */ /* 0x000fe200078e00ff */
[----:B------:R-:W-:Y:S01]  /*0300*/  BSSY.RECONVERGENT B1, `(.L_x_2) ;  /* 0x0000015000017945 */ /* 0x000fe20003800200 */
[----:B--2---:R-:W-:-:S04]  /*0310*/  FADD R0, R12, -UR8 ;  /* 0x800000080c007e21 */ /* 0x004fc80008000000 */
[----:B------:R-:W-:-:S04]  /*0320*/  FFMA.SAT R3, R0, R3, 0.5 ;  /* 0x3f00000000037423 */ /* 0x000fc80000002003 */
[----:B------:R-:W-:Y:S02]  /*0330*/  FFMA.RM R3, R3, R8, 12582913 ;  /* 0x4b40000103037423 */ /* 0x000fe40000004008 */
[----:B------:R-:W0:Y:S02]  /*0340*/  MUFU.RCP R8, R9 ;  /* 0x0000000900087308 */ /* 0x000e240000001000 */
[----:B------:R-:W-:-:S04]  /*0350*/  FADD R15, R3, -12583039 ;  /* 0xcb40007f030f7421 */ /* 0x000fc80000000000 */
[----:B------:R-:W-:-:S04]  /*0360*/  FFMA R15, R0, 1.4426950216293334961, -R15 ;  /* 0x3fb8aa3b000f7823 */ /* 0x000fc8000000080f */
[----:B------:R-:W-:Y:S01]  /*0370*/  FFMA R15, R0, 1.925963033500011079e-08, R15 ;  /* 0x32a57060000f7823 */ /* 0x000fe2000000000f */
[----:B------:R-:W-:-:S05]  /*0380*/  IMAD.SHL.U32 R0, R3, 0x800000, RZ ;  /* 0x0080000003007824 */ /* 0x000fca00078e00ff */
[----:B------:R-:W2:Y:S01]  /*0390*/  MUFU.EX2 R15, R15 ;  /* 0x0000000f000f7308 */ /* 0x000ea20000000800 */
[----:B0-----:R-:W-:-:S04]  /*03a0*/  FFMA R3, R8, -R9, 1 ;  /* 0x3f80000008037423 */ /* 0x001fc80000000809 */
[----:B------:R-:W-:Y:S01]  /*03b0*/  FFMA R3, R8, R3, R8 ;  /* 0x0000000308037223 */ /* 0x000fe20000000008 */
[----:B--2---:R-:W-:-:S04]  /*03c0*/  FMUL R0, R0, R15 ;  /* 0x0000000f00007220 */ /* 0x004fc80000400000 */
[----:B------:R-:W0:Y:S01]  /*03d0*/  FCHK P0, R0, R9 ;  /* 0x0000000900007302 */ /* 0x000e220000000000 */
[----:B------:R-:W-:-:S04]  /*03e0*/  FFMA R8, R0, R3, RZ ;  /* 0x0000000300087223 */ /* 0x000fc800000000ff */
[----:B------:R-:W-:-:S04]  /*03f0*/  FFMA R10, R8, -R9, R0 ;  /* 0x80000009080a7223 */ /* 0x000fc80000000000 */
[----:B------:R-:W-:Y:S01]  /*0400*/  FFMA R3, R3, R10, R8 ;  /* 0x0000000a03037223 */ /* 0x000fe20000000008 */
[----:B0-----:R-:W-:Y:S06]  /*0410*/  @!P0 BRA `(.L_x_3) ;  /* 0x00000000000c8947 */ /* 0x001fec0003800000 */
[----:B------:R-:W-:-:S07]  /*0420*/  MOV R8, 0x440 ;  /* 0x0000044000087802 */ /* 0x000fce0000000f00 */
[----:B-1--4-:R-:W-:Y:S05]  /*0430*/  CALL.REL.NOINC `($__internal_0_$__cuda_sm3x_div_rn_noftz_f32_slowpath) ;  /* 0x0000000000247944 */ /* 0x012fea0003c00000 */
[----:B------:R-:W-:-:S07]  /*0440*/  IMAD.MOV.U32 R3, RZ, RZ, R0 ;  /* 0x000000ffff037224 */ /* 0x000fce00078e0000 */
.L_x_3:
[----:B----4-:R-:W-:Y:S05]  /*0450*/  BSYNC.RECONVERGENT B1 ;  /* 0x0000000000017941 */ /* 0x010fea0003800200 */
.L_x_2:
[----:B-1----:R-:W-:-:S05]  /*0460*/  IMAD.WIDE R12, R11, 0x4, R6 ;  /* 0x000000040b0c7825 */ /* 0x002fca00078e0206 */
[----:B------:R0:W-:Y:S02]  /*0470*/  STG.E desc[UR6][R12.64], R3 ;  /* 0x000000030c007986 */ /* 0x0001e4000c101906 */
.L_x_1:
[----:B----4-:R-:W-:Y:S05]  /*0480*/  BSYNC.RECONVERGENT B0 ;  /* 0x0000000000007941 */ /* 0x010fea0003800200 */
.L_x_0:
[----:B------:R-:W-:-:S05]  /*0490*/  IMAD.IADD R11, R2, 0x1, R11 ;  /* 0x00000001020b7824 */ /* 0x000fca00078e020b */
[----:B------:R-:W-:-:S13]  /*04a0*/  ISETP.GE.AND P0, PT, R11, UR9, PT ;  /* 0x000000090b007c0c */ /* 0x000fda000bf06270 */
[----:B------:R-:W-:Y:S05]  /*04b0*/  @!P0 BRA `(.L_x_4) ;  /* 0xfffffffc00188947 */ /* 0x000fea000383ffff */
[----:B------:R-:W-:Y:S05]  /*04c0*/  EXIT ;  /* 0x000000000000794d */ /* 0x000fea0003800000 */
        .weak           $__internal_0_$__cuda_sm3x_div_rn_noftz_f32_slowpath
        .type           $__internal_0_$__cuda_sm3x_div_rn_noftz_f32_slowpath,@function
        .size           $__internal_0_$__cuda_sm3x_div_rn_noftz_f32_slowpath,(.L_x_17 - $__internal_0_$__cuda_sm3x_div_rn_noftz_f32_slowpath)
$__internal_0_$__cuda_sm3x_div_rn_noftz_f32_slowpath:
[----:B------:R-:W0:Y:S01]  /*04d0*/  LDC R3, c[0x0][0x398] ;  /* 0x0000e600ff037b82 */ /* 0x000e220000000800 */
[----:B------:R-:W-:Y:S01]  /*04e0*/  SHF.R.U32.HI R10, RZ, 0x17, R0 ;  /* 0x00000017ff0a7819 */ /* 0x000fe20000011600 */
[----:B------:R-:W1:Y:S01]  /*04f0*/  LDCU UR4, c[0x0][0x398] ;  /* 0x00007300ff0477ac */ /* 0x000e620008000800 */
[----:B------:R-:W-:Y:S01]  /*0500*/  BSSY.RECONVERGENT B2, `(.L_x_5) ;  /* 0x0000064000027945 */ /* 0x000fe20003800200 */
[----:B------:R-:W-:Y:S02]  /*0510*/  MOV R13, R0 ;  /* 0x00000000000d7202 */ /* 0x000fe40000000f00 */
[----:B------:R-:W-:-:S05]  /*0520*/  LOP3.LUT R18, R10, 0xff, RZ, 0xc0, !PT ;  /* 0x000000ff0a127812 */ /* 0x000fca00078ec0ff */
[----:B------:R-:W-:Y:S02]  /*0530*/  VIADD R17, R18, 0xffffffff ;  /* 0xffffffff12117836 */ /* 0x000fe40000000000 */
[----:B-1----:R-:W-:Y:S01]  /*0540*/  IMAD.U32 R16, RZ, RZ, UR4 ;  /* 0x00000004ff107e24 */ /* 0x002fe2000f8e00ff */
[----:B0-----:R-:W-:-:S04]  /*0550*/  SHF.R.U32.HI R12, RZ, 0x17, R3 ;  /* 0x00000017ff0c7819 */ /* 0x001fc80000011603 */
[----:B------:R-:W-:-:S05]  /*0560*/  LOP3.LUT R12, R12, 0xff, RZ, 0xc0, !PT ;  /* 0x000000ff0c0c7812 */ /* 0x000fca00078ec0ff */
[----:B------:R-:W-:-:S05]  /*0570*/  VIADD R15, R12, 0xffffffff ;  /* 0xffffffff0c0f7836 */ /* 0x000fca0000000000 */
[----:B------:R-:W-:-:S04]  /*0580*/  ISETP.GT.U32.AND P0, PT, R15, 0xfd, PT ;  /* 0x000000fd0f00780c */ /* 0x000fc80003f04070 */
[----:B------:R-:W-:-:S13]  /*0590*/  ISETP.GT.U32.OR P0, PT, R17, 0xfd, P0 ;  /* 0x000000fd1100780c */ /* 0x000fda0000704470 */
[----:B------:R-:W-:Y:S01]  /*05a0*/  @!P0 IMAD.MOV.U32 R10, RZ, RZ, RZ ;  /* 0x000000ffff0a8224 */ /* 0x000fe200078e00ff */
[----:B------:R-:W-:Y:S06]  /*05b0*/  @!P0 BRA `(.L_x_6) ;  /* 0x00000000005c8947 */ /* 0x000fec0003800000 */
[----:B------:R-:W-:Y:S02]  /*05c0*/  FSETP.GTU.FTZ.AND P1, PT, |R3|, +INF , PT ;  /* 0x7f8000000300780b */ /* 0x000fe40003f3c200 */
[----:B------:R-:W-:-:S04]  /*05d0*/  FSETP.GTU.FTZ.AND P0, PT, |R0|, +INF , PT ;  /* 0x7f8000000000780b */ /* 0x000fc80003f1c200 */
[----:B------:R-:W-:-:S13]  /*05e0*/  PLOP3.LUT P0, PT, P0, P1, PT, 0xf8, 0x8f ;  /* 0x00000000008f781c */ /* 0x000fda0000703f70 */
[----:B------:R-:W-:Y:S05]  /*05f0*/  @P0 BRA `(.L_x_7) ;  /* 0x00000004004c0947 */ /* 0x000fea0003800000 */
[----:B------:R-:W-:-:S13]  /*0600*/  LOP3.LUT P0, RZ, R16, 0x7fffffff, R13, 0xc8, !PT ;  /* 0x7fffffff10ff7812 */ /* 0x000fda000780c80d */
[----:B------:R-:W-:Y:S05]  /*0610*/  @!P0 BRA `(.L_x_8) ;  /* 0x00000004003c8947 */ /* 0x000fea0003800000 */
[C---:B------:R-:W-:Y:S02]  /*0620*/  FSETP.NEU.FTZ.AND P2, PT, |R0|.reuse, +INF , PT ;  /* 0x7f8000000000780b */ /* 0x040fe40003f5d200 */
[----:B------:R-:W-:Y:S02]  /*0630*/  FSETP.NEU.FTZ.AND P1, PT, |R3|, +INF , PT ;  /* 0x7f8000000300780b */ /* 0x000fe40003f3d200 */
[----:B------:R-:W-:-:S11]  /*0640*/  FSETP.NEU.FTZ.AND P0, PT, |R0|, +INF , PT ;  /* 0x7f8000000000780b */ /* 0x000fd60003f1d200 */
[----:B------:R-:W-:Y:S05]  /*0650*/  @!P1 BRA !P2, `(.L_x_8) ;  /* 0x00000004002c9947 */ /* 0x000fea0005000000 */
[----:B------:R-:W-:-:S04]  /*0660*/  LOP3.LUT P2, RZ, R13, 0x7fffffff, RZ, 0xc0, !PT ;  /* 0x7fffffff0dff7812 */ /* 0x000fc8000784c0ff */
[----:B------:R-:W-:-:S13]  /*0670*/  PLOP3.LUT P1, PT, P1, P2, PT, 0x2f, 0xf2 ;  /* 0x0000000000f2781c */ /* 0x000fda0000f24577 */
[----:B------:R-:W-:Y:S05]  /*0680*/  @P1 BRA `(.L_x_9) ;  /* 0x0000000400181947 */ /* 0x000fea0003800000 */
[----:B------:R-:W-:-:S04]  /*0690*/  LOP3.LUT P1, RZ, R16, 0x7fffffff, RZ, 0xc0, !PT ;  /* 0x7fffffff10ff7812 */ /* 0x000fc8000782c0ff */
[----:B------:R-:W-:-:S13]  /*06a0*/  PLOP3.LUT P0, PT, P0, P1, PT, 0x2f, 0xf2 ;  /* 0x0000000000f2781c */ /* 0x000fda0000702577 */
[----:B------:R-:W-:Y:S05]  /*06b0*/  @P0 BRA `(.L_x_10) ;  /* 0x0000000400000947 */ /* 0x000fea0003800000 */
[----:B------:R-:W-:Y:S02]  /*06c0*/  ISETP.GE.AND P0, PT, R17, RZ, PT ;  /* 0x000000ff1100720c */ /* 0x000fe40003f06270 */
[----:B------:R-:W-:-:S11]  /*06d0*/  ISETP.GE.AND P1, PT, R15, RZ, PT ;  /* 0x000000ff0f00720c */ /* 0x000fd60003f26270 */
[----:B------:R-:W-:Y:S02]  /*06e0*/  @P0 IMAD.MOV.U32 R10, RZ, RZ, RZ ;  /* 0x000000ffff0a0224 */ /* 0x000fe400078e00ff */
[----:B------:R-:W-:Y:S01]  /*06f0*/  @!P0 FFMA R13, R0, 1.84467440737095516160e+19, RZ ;  /* 0x5f800000000d8823 */ /* 0x000fe200000000ff */
[----:B------:R-:W-:Y:S02]  /*0700*/  @!P0 IMAD.MOV.U32 R10, RZ, RZ, -0x40 ;  /* 0xffffffc0ff0a8424 */ /* 0x000fe400078e00ff */
[----:B------:R-:W-:Y:S02]  /*0710*/  @!P1 FFMA R16, R3, 1.84467440737095516160e+19, RZ ;  /* 0x5f80000003109823 */ /* 0x000fe400000000ff */
[----:B------:R-:W-:-:S07]  /*0720*/  @!P1 VIADD R10, R10, 0x40 ;  /* 0x000000400a0a9836 */ /* 0x000fce0000000000 */
.L_x_6:
[----:B------:R-:W-:Y:S01]  /*0730*/  LEA R3, R12, 0xc0800000, 0x17 ;  /* 0xc08000000c037811 */ /* 0x000fe200078eb8ff */
[----:B------:R-:W-:Y:S03]  /*0740*/  BSSY.RECONVERGENT B3, `(.L_x_11) ;  /* 0x0000036000037945 */ /* 0x000fe60003800200 */
[----:B------:R-:W-:Y:S01]  /*0750*/  IADD3 R16, PT, PT, -R3, R16, RZ ;  /* 0x0000001003107210 */ /* 0x000fe20007ffe1ff */
[----:B------:R-:W-:-:S03]  /*0760*/  VIADD R3, R18, 0xffffff81 ;  /* 0xffffff8112037836 */ /* 0x000fc60000000000 */
[----:B------:R-:W0:Y:S01]  /*0770*/  MUFU.RCP R15, R16 ;  /* 0x00000010000f7308 */ /* 0x000e220000001000 */
[----:B------:R-:W-:Y:S01]  /*0780*/  FADD.FTZ R17, -R16, -RZ ;  /* 0x800000ff10117221 */ /* 0x000fe20000010100 */
[----:B------:R-:W-:-:S03]  /*0790*/  IMAD R0, R3, -0x800000, R13 ;  /* 0xff80000003007824 */ /* 0x000fc600078e020d */
[----:B0-----:R-:W-:-:S04]  /*07a0*/  FFMA R18, R15, R17, 1 ;  /* 0x3f8000000f127423 */ /* 0x001fc80000000011 */
[----:B------:R-:W-:-:S04]  /*07b0*/  FFMA R20, R15, R18, R15 ;  /* 0x000000120f147223 */ /* 0x000fc8000000000f */
[----:B------:R-:W-:-:S04]  /*07c0*/  FFMA R13, R0, R20, RZ ;  /* 0x00000014000d7223 */ /* 0x000fc800000000ff */
[----:B------:R-:W-:-:S04]  /*07d0*/  FFMA R18, R17, R13, R0 ;  /* 0x0000000d11127223 */ /* 0x000fc80000000000 */
[----:B------:R-:W-:Y:S01]  /*07e0*/  FFMA R15, R20, R18, R13 ;  /* 0x00000012140f7223 */ /* 0x000fe2000000000d */
[----:B------:R-:W-:-:S03]  /*07f0*/  IADD3 R13, PT, PT, R3, 0x7f, -R12 ;  /* 0x0000007f030d7810 */ /* 0x000fc60007ffe80c */
[----:B------:R-:W-:Y:S02]  /*0800*/  FFMA R18, R17, R15, R0 ;  /* 0x0000000f11127223 */ /* 0x000fe40000000000 */
[----:B------:R-:W-:Y:S02]  /*0810*/  IMAD.IADD R13, R13, 0x1, R10 ;  /* 0x000000010d0d7824 */ /* 0x000fe400078e020a */
[----:B------:R-:W-:-:S05]  /*0820*/  FFMA R0, R20, R18, R15 ;  /* 0x0000001214007223 */ /* 0x000fca000000000f */
[----:B------:R-:W-:-:S04]  /*0830*/  SHF.R.U32.HI R3, RZ, 0x17, R0 ;  /* 0x00000017ff037819 */ /* 0x000fc80000011600 */
[----:B------:R-:W-:-:S05]  /*0840*/  LOP3.LUT R3, R3, 0xff, RZ, 0xc0, !PT ;  /* 0x000000ff03037812 */ /* 0x000fca00078ec0ff */
[----:B------:R-:W-:-:S04]  /*0850*/  IMAD.IADD R16, R3, 0x1, R13 ;  /* 0x0000000103107824 */ /* 0x000fc800078e020d */
[----:B------:R-:W-:-:S05]  /*0860*/  VIADD R3, R16, 0xffffffff ;  /* 0xffffffff10037836 */ /* 0x000fca0000000000 */
[----:B------:R-:W-:-:S13]  /*0870*/  ISETP.GE.U32.AND P0, PT, R3, 0xfe, PT ;  /* 0x000000fe0300780c */ /* 0x000fda0003f06070 */
[----:B------:R-:W-:Y:S05]  /*0880*/  @!P0 BRA `(.L_x_12) ;  /* 0x0000000000808947 */ /* 0x000fea0003800000 */
[----:B------:R-:W-:-:S13]  /*0890*/  ISETP.GT.AND P0, PT, R16, 0xfe, PT ;  /* 0x000000fe1000780c */ /* 0x000fda0003f04270 */
[----:B------:R-:W-:Y:S05]  /*08a0*/  @P0 BRA `(.L_x_13) ;  /* 0x00000000006c0947 */ /* 0x000fea0003800000 */
[----:B------:R-:W-:-:S13]  /*08b0*/  ISETP.GE.AND P0, PT, R16, 0x1, PT ;  /* 0x000000011000780c */ /* 0x000fda0003f06270 */
[----:B------:R-:W-:Y:S05]  /*08c0*/  @P0 BRA `(.L_x_14) ;  /* 0x0000000000740947 */ /* 0x000fea0003800000 */
[----:B------:R-:W-:Y:S02]  /*08d0*/  ISETP.GE.AND P0, PT, R16, -0x18, PT ;  /* 0xffffffe81000780c */ /* 0x000fe40003f06270 */
[----:B------:R-:W-:-:S11]  /*08e0*/  LOP3.LUT R0, R0, 0x80000000, RZ, 0xc0, !PT ;  /* 0x8000000000007812 */ /* 0x000fd600078ec0ff */
[----:B------:R-:W-:Y:S05]  /*08f0*/  @!P0 BRA `(.L_x_14) ;  /* 0x0000000000688947 */ /* 0x000fea0003800000 */
[-CC-:B------:R-:W-:Y:S01]  /*0900*/  FFMA.RZ R3, R20, R18.reuse, R15.reuse ;  /* 0x0000001214037223 */ /* 0x180fe2000000c00f */
[----:B------:R-:W-:Y:S02]  /*0910*/  VIADD R13, R16, 0x20 ;  /* 0x00000020100d7836 */ /* 0x000fe40000000000 */
[-CC-:B------:R-:W-:Y:S01]  /*0920*/  FFMA.RM R10, R20, R18.reuse, R15.reuse ;  /* 0x00000012140a7223 */ /* 0x180fe2000000400f */
[----:B------:R-:W-:Y:S02]  /*0930*/  ISETP.NE.AND P2, PT, R16, RZ, PT ;  /* 0x000000ff1000720c */ /* 0x000fe40003f45270 */
[----:B------:R-:W-:Y:S01]  /*0940*/  LOP3.LUT R12, R3, 0x7fffff, RZ, 0xc0, !PT ;  /* 0x007fffff030c7812 */ /* 0x000fe200078ec0ff */
[----:B------:R-:W-:Y:S01]  /*0950*/  FFMA.RP R3, R20, R18, R15 ;  /* 0x0000001214037223 */ /* 0x000fe2000000800f */
[----:B------:R-:W-:Y:S02]  /*0960*/  ISETP.NE.AND P1, PT, R16, RZ, PT ;  /* 0x000000ff1000720c */ /* 0x000fe40003f25270 */
[----:B------:R-:W-:-:S02]  /*0970*/  LOP3.LUT R12, R12, 0x800000, RZ, 0xfc, !PT ;  /* 0x008000000c0c7812 */ /* 0x000fc400078efcff */
[----:B------:R-:W-:Y:S02]  /*0980*/  IADD3 R15, PT, PT, -R16, RZ, RZ ;  /* 0x000000ff100f7210 */ /* 0x000fe40007ffe1ff */
[----:B------:R-:W-:Y:S02]  /*0990*/  SHF.L.U32 R13, R12, R13, RZ ;  /* 0x0000000d0c0d7219 */ /* 0x000fe400000006ff */
[----:B------:R-:W-:Y:S02]  /*09a0*/  FSETP.NEU.FTZ.AND P0, PT, R3, R10, PT ;  /* 0x0000000a0300720b */ /* 0x000fe40003f1d000 */
[----:B------:R-:W-:Y:S02]  /*09b0*/  SEL R3, R15, RZ, P2 ;  /* 0x000000ff0f037207 */ /* 0x000fe40001000000 */
[----:B------:R-:W-:Y:S02]  /*09c0*/  ISETP.NE.AND P1, PT, R13, RZ, P1 ;  /* 0x000000ff0d00720c */ /* 0x000fe40000f25270 */
[----:B------:R-:W-:-:S02]  /*09d0*/  SHF.R.U32.HI R3, RZ, R3, R12 ;  /* 0x00000003ff037219 */ /* 0x000fc4000001160c */
[----:B------:R-:W-:Y:S02]  /*09e0*/  PLOP3.LUT P0, PT, P0, P1, PT, 0xf8, 0x8f ;  /* 0x00000000008f781c */ /* 0x000fe40000703f70 */
[----:B------:R-:W-:Y:S02]  /*09f0*/  SHF.R.U32.HI R13, RZ, 0x1, R3 ;  /* 0x00000001ff0d7819 */ /* 0x000fe40000011603 */
[----:B------:R-:W-:-:S04]  /*0a00*/  SEL R10, RZ, 0x1, !P0 ;  /* 0x00000001ff0a7807 */ /* 0x000fc80004000000 */
[----:B------:R-:W-:-:S04]  /*0a10*/  LOP3.LUT R10, R10, 0x1, R13, 0xf8, !PT ;  /* 0x000000010a0a7812 */ /* 0x000fc800078ef80d */
[----:B------:R-:W-:-:S05]  /*0a20*/  LOP3.LUT R10, R10, R3, RZ, 0xc0, !PT ;  /* 0x000000030a0a7212 */ /* 0x000fca00078ec0ff */
[----:B------:R-:W-:-:S05]  /*0a30*/  IMAD.IADD R13, R13, 0x1, R10 ;  /* 0x000000010d0d7824 */ /* 0x000fca00078e020a */
[----:B------:R-:W-:Y:S01]  /*0a40*/  LOP3.LUT R0, R13, R0, RZ, 0xfc, !PT ;  /* 0x000000000d007212 */ /* 0x000fe200078efcff */
[----:B------:R-:W-:Y:S06]  /*0a50*/  BRA `(.L_x_14) ;  /* 0x0000000000107947 */ /* 0x000fec0003800000 */
.L_x_13:
[----:B------:R-:W-:-:S04]  /*0a60*/  LOP3.LUT R0, R0, 0x80000000, RZ, 0xc0, !PT ;  /* 0x8000000000007812 */ /* 0x000fc800078ec0ff */
[----:B------:R-:W-:Y:S01]  /*0a70*/  LOP3.LUT R0, R0, 0x7f800000, RZ, 0xfc, !PT ;  /* 0x7f80000000007812 */ /* 0x000fe200078efcff */
[----:B------:R-:W-:Y:S06]  /*0a80*/  BRA `(.L_x_14) ;  /* 0x0000000000047947 */ /* 0x000fec0003800000 */
.L_x_12:
[----:B------:R-:W-:-:S07]  /*0a90*/  IMAD R0, R13, 0x800000, R0 ;  /* 0x008000000d007824 */ /* 0x000fce00078e0200 */
.L_x_14:
[----:B------:R-:W-:Y:S05]  /*0aa0*/  BSYNC.RECONVERGENT B3 ;  /* 0x0000000000037941 */ /* 0x000fea0003800200 */
.L_x_11:
[----:B------:R-:W-:Y:S05]  /*0ab0*/  BRA `(.L_x_15) ;  /* 0x0000000000207947 */ /* 0x000fea0003800000 */
.L_x_10:
[----:B------:R-:W-:-:S04]  /*0ac0*/  LOP3.LUT R0, R16, 0x80000000, R13, 0x48, !PT ;  /* 0x8000000010007812 */ /* 0x000fc800078e480d */
[----:B------:R-:W-:Y:S01]  /*0ad0*/  LOP3.LUT R0, R0, 0x7f800000, RZ, 0xfc, !PT ;  /* 0x7f80000000007812 */ /* 0x000fe200078efcff */
[----:B------:R-:W-:Y:S06]  /*0ae0*/  BRA `(.L_x_15) ;  /* 0x0000000000147947 */ /* 0x000fec0003800000 */
.L_x_9:
[----:B------:R-:W-:Y:S01]  /*0af0*/  LOP3.LUT R0, R16, 0x80000000, R13, 0x48, !PT ;  /* 0x8000000010007812 */ /* 0x000fe200078e480d */
[----:B------:R-:W-:Y:S06]  /*0b00*/  BRA `(.L_x_15) ;  /* 0x00000000000c7947 */ /* 0x000fec0003800000 */
.L_x_8:
[----:B------:R-:W0:Y:S01]  /*0b10*/  MUFU.RSQ R0, -QNAN ;  /* 0xffc0000000007908 */ /* 0x000e220000001400 */
[----:B------:R-:W-:Y:S05]  /*0b20*/  BRA `(.L_x_15) ;  /* 0x0000000000047947 */ /* 0x000fea0003800000 */
.L_x_7:
[----:B------:R-:W-:-:S07]  /*0b30*/  FADD.FTZ R0, R0, R3 ;  /* 0x0000000300007221 */ /* 0x000fce0000010000 */
.L_x_15:
[----:B------:R-:W-:Y:S05]  /*0b40*/  BSYNC.RECONVERGENT B2 ;  /* 0x0000000000027941 */ /* 0x000fea0003800200 */
.L_x_5:
[----:B------:R-:W-:Y:S02]  /*0b50*/  IMAD.MOV.U32 R12, RZ, RZ, R8 ;  /* 0x000000ffff0c7224 */ /* 0x000fe400078e0008 */
[----:B------:R-:W-:-:S04]  /*0b60*/  IMAD.MOV.U32 R13, RZ, RZ, 0x0 ;  /* 0x00000000ff0d7424 */ /* 0x000fc800078e00ff */
[----:B0-----:R-:W-:Y:S05]  /*0b70*/  RET.REL.NODEC R12 `(softmax_strided_float) ;  /* 0xfffffff40c207950 */ /* 0x001fea0003c3ffff */
.L_x_16:
[----:B------:R-:W-:-:S00]  /*0b80*/  BRA `(.L_x_16) ;  /* 0xfffffffc00fc7947 */ /* 0x000fc0000383ffff */
[----:B------:R-:W-:-:S00]  /*0b90*/  NOP ;  /* 0x0000000000007918 */ /* 0x000fc00000000000 */
        /* <DEDUP_REMOVED lines=14> */
.L_x_17:


//--------------------- .nv.shared.reserved.0     --------------------------
	.section	.nv.shared.reserved.0,"aw",@nobits
	.weak		__nv_reservedSMEM_offset_0_alias
	.size		__nv_reservedSMEM_offset_0_alias, 0, 64
	.other		__nv_reservedSMEM_offset_0_alias,@"STO_CUDA_RESERVED_SHARED STV_DEFAULT"
__nv_reservedSMEM_offset_0_alias:
	.zero		0
	.zero		64


//--------------------- .nv.constant0.softmax_strided_float --------------------------
	.section	.nv.constant0.softmax_strided_float,"a",@progbits
	.sectionflags	@""
	.align	4
.nv.constant0.softmax_strided_float:
	.zero		936


//--------------------- SYMBOLS --------------------------

	.type		.nv.reservedSmem.offset0,@object
	.size		.nv.reservedSmem.offset0,0x4
